//
// Generated by NVIDIA NVVM Compiler
//
// Compiler Build ID: CL-36424714
// Cuda compilation tools, release 13.0, V13.0.88
// Based on NVVM 20.0.0
//

.version 9.0
.target sm_100
.address_size 64

	// .globl	_Z18test_shared_staticPiS_i
// _ZZ14transpose_SHEMPiS_iiE10shared_mem has been demoted
// _ZZ22transpose_SHEM_paddingPiS_iiE10shared_mem has been demoted
.extern .shared .align 16 .b8 shared_mem[];

.visible .entry _Z18test_shared_staticPiS_i(
	.param .u64 .ptr .align 1 _Z18test_shared_staticPiS_i_param_0,
	.param .u64 .ptr .align 1 _Z18test_shared_staticPiS_i_param_1,
	.param .u32 _Z18test_shared_staticPiS_i_param_2
)
{
	.reg .pred 	%p<2>;
	.reg .b32 	%r<8>;
	.reg .b64 	%rd<8>;

	ld.param.u64 	%rd1, [_Z18test_shared_staticPiS_i_param_0];
	ld.param.u64 	%rd2, [_Z18test_shared_staticPiS_i_param_1];
	ld.param.u32 	%r2, [_Z18test_shared_staticPiS_i_param_2];
	mov.u32 	%r3, %ntid.x;
	mov.u32 	%r4, %ctaid.x;
	mov.u32 	%r5, %tid.x;
	mad.lo.s32 	%r1, %r3, %r4, %r5;
	setp.ge.s32 	%p1, %r1, %r2;
	@%p1 bra 	$L__BB0_2;
	cvta.to.global.u64 	%rd3, %rd1;
	cvta.to.global.u64 	%rd4, %rd2;
	mul.wide.s32 	%rd5, %r1, 4;
	add.s64 	%rd6, %rd3, %rd5;
	ld.global.u32 	%r6, [%rd6];
	add.s32 	%r7, %r6, 1;
	add.s64 	%rd7, %rd4, %rd5;
	st.global.u32 	[%rd7], %r7;
$L__BB0_2:
	ret;

}
	// .globl	_Z19test_shared_dynamicPiS_i
.visible .entry _Z19test_shared_dynamicPiS_i(
	.param .u64 .ptr .align 1 _Z19test_shared_dynamicPiS_i_param_0,
	.param .u64 .ptr .align 1 _Z19test_shared_dynamicPiS_i_param_1,
	.param .u32 _Z19test_shared_dynamicPiS_i_param_2
)
{
	.reg .pred 	%p<2>;
	.reg .b32 	%r<11>;
	.reg .b64 	%rd<8>;

	ld.param.u64 	%rd1, [_Z19test_shared_dynamicPiS_i_param_0];
	ld.param.u64 	%rd2, [_Z19test_shared_dynamicPiS_i_param_1];
	ld.param.u32 	%r3, [_Z19test_shared_dynamicPiS_i_param_2];
	mov.u32 	%r4, %ntid.x;
	mov.u32 	%r5, %ctaid.x;
	mov.u32 	%r1, %tid.x;
	mad.lo.s32 	%r2, %r4, %r5, %r1;
	setp.ge.s32 	%p1, %r2, %r3;
	@%p1 bra 	$L__BB1_2;
	cvta.to.global.u64 	%rd3, %rd1;
	cvta.to.global.u64 	%rd4, %rd2;
	mul.wide.s32 	%rd5, %r2, 4;
	add.s64 	%rd6, %rd3, %rd5;
	ld.global.u32 	%r6, [%rd6];
	shl.b32 	%r7, %r1, 2;
	mov.u32 	%r8, shared_mem;
	add.s32 	%r9, %r8, %r7;
	st.shared.u32 	[%r9], %r6;
	add.s32 	%r10, %r6, 1;
	add.s64 	%rd7, %rd4, %rd5;
	st.global.u32 	[%rd7], %r10;
$L__BB1_2:
	ret;

}
	// .globl	_Z15transpose_NaivePiS_ii
.visible .entry _Z15transpose_NaivePiS_ii(
	.param .u64 .ptr .align 1 _Z15transpose_NaivePiS_ii_param_0,
	.param .u64 .ptr .align 1 _Z15transpose_NaivePiS_ii_param_1,
	.param .u32 _Z15transpose_NaivePiS_ii_param_2,
	.param .u32 _Z15transpose_NaivePiS_ii_param_3
)
{
	.reg .pred 	%p<4>;
	.reg .b32 	%r<16>;
	.reg .b64 	%rd<9>;

	ld.param.u64 	%rd1, [_Z15transpose_NaivePiS_ii_param_0];
	ld.param.u64 	%rd2, [_Z15transpose_NaivePiS_ii_param_1];
	ld.param.u32 	%r3, [_Z15transpose_NaivePiS_ii_param_2];
	ld.param.u32 	%r5, [_Z15transpose_NaivePiS_ii_param_3];
	mov.u32 	%r6, %ctaid.x;
	mov.u32 	%r7, %ntid.x;
	mov.u32 	%r8, %tid.x;
	mad.lo.s32 	%r1, %r6, %r7, %r8;
	mov.u32 	%r9, %ctaid.y;
	mov.u32 	%r10, %ntid.y;
	mov.u32 	%r11, %tid.y;
	mad.lo.s32 	%r12, %r9, %r10, %r11;
	setp.ge.s32 	%p1, %r1, %r3;
	setp.ge.s32 	%p2, %r12, %r5;
	or.pred  	%p3, %p1, %p2;
	@%p3 bra 	$L__BB2_2;
	cvta.to.global.u64 	%rd3, %rd1;
	cvta.to.global.u64 	%rd4, %rd2;
	mad.lo.s32 	%r13, %r3, %r12, %r1;
	mul.wide.s32 	%rd5, %r13, 4;
	add.s64 	%rd6, %rd3, %rd5;
	ld.global.u32 	%r14, [%rd6];
	mad.lo.s32 	%r15, %r5, %r1, %r12;
	mul.wide.s32 	%rd7, %r15, 4;
	add.s64 	%rd8, %rd4, %rd7;
	st.global.u32 	[%rd8], %r14;
$L__BB2_2:
	ret;

}
	// .globl	_Z14transpose_SHEMPiS_ii
.visible .entry _Z14transpose_SHEMPiS_ii(
	.param .u64 .ptr .align 1 _Z14transpose_SHEMPiS_ii_param_0,
	.param .u64 .ptr .align 1 _Z14transpose_SHEMPiS_ii_param_1,
	.param .u32 _Z14transpose_SHEMPiS_ii_param_2,
	.param .u32 _Z14transpose_SHEMPiS_ii_param_3
)
{
	.reg .pred 	%p<7>;
	.reg .b32 	%r<29>;
	.reg .b64 	%rd<9>;
	// demoted variable
	.shared .align 4 .b8 _ZZ14transpose_SHEMPiS_iiE10shared_mem[4096];
	ld.param.u64 	%rd1, [_Z14transpose_SHEMPiS_ii_param_0];
	ld.param.u64 	%rd2, [_Z14transpose_SHEMPiS_ii_param_1];
	ld.param.u32 	%r9, [_Z14transpose_SHEMPiS_ii_param_2];
	ld.param.u32 	%r11, [_Z14transpose_SHEMPiS_ii_param_3];
	mov.u32 	%r12, %ctaid.x;
	shl.b32 	%r1, %r12, 5;
	mov.u32 	%r2, %tid.x;
	add.s32 	%r3, %r1, %r2;
	mov.u32 	%r13, %ctaid.y;
	shl.b32 	%r4, %r13, 5;
	mov.u32 	%r5, %tid.y;
	add.s32 	%r14, %r4, %r5;
	setp.ge.s32 	%p1, %r3, %r9;
	setp.ge.s32 	%p2, %r14, %r11;
	or.pred  	%p3, %p1, %p2;
	@%p3 bra 	$L__BB3_2;
	cvta.to.global.u64 	%rd3, %rd1;
	mad.lo.s32 	%r15, %r9, %r14, %r3;
	mul.wide.s32 	%rd4, %r15, 4;
	add.s64 	%rd5, %rd3, %rd4;
	ld.global.u32 	%r16, [%rd5];
	shl.b32 	%r17, %r5, 7;
	mov.u32 	%r18, _ZZ14transpose_SHEMPiS_iiE10shared_mem;
	add.s32 	%r19, %r18, %r17;
	shl.b32 	%r20, %r2, 2;
	add.s32 	%r21, %r19, %r20;
	st.shared.u32 	[%r21], %r16;
$L__BB3_2:
	bar.sync 	0;
	add.s32 	%r7, %r4, %r2;
	add.s32 	%r8, %r1, %r5;
	setp.ge.s32 	%p4, %r7, %r11;
	setp.ge.s32 	%p5, %r8, %r9;
	or.pred  	%p6, %p5, %p4;
	@%p6 bra 	$L__BB3_4;
	shl.b32 	%r22, %r2, 7;
	mov.u32 	%r23, _ZZ14transpose_SHEMPiS_iiE10shared_mem;
	add.s32 	%r24, %r23, %r22;
	shl.b32 	%r25, %r5, 2;
	add.s32 	%r26, %r24, %r25;
	ld.shared.u32 	%r27, [%r26];
	mad.lo.s32 	%r28, %r11, %r8, %r7;
	cvta.to.global.u64 	%rd6, %rd2;
	mul.wide.s32 	%rd7, %r28, 4;
	add.s64 	%rd8, %rd6, %rd7;
	st.global.u32 	[%rd8], %r27;
$L__BB3_4:
	ret;

}
	// .globl	_Z22transpose_SHEM_paddingPiS_ii
.visible .entry _Z22transpose_SHEM_paddingPiS_ii(
	.param .u64 .ptr .align 1 _Z22transpose_SHEM_paddingPiS_ii_param_0,
	.param .u64 .ptr .align 1 _Z22transpose_SHEM_paddingPiS_ii_param_1,
	.param .u32 _Z22transpose_SHEM_paddingPiS_ii_param_2,
	.param .u32 _Z22transpose_SHEM_paddingPiS_ii_param_3
)
{
	.reg .pred 	%p<7>;
	.reg .b32 	%r<27>;
	.reg .b64 	%rd<9>;
	// demoted variable
	.shared .align 4 .b8 _ZZ22transpose_SHEM_paddingPiS_iiE10shared_mem[4224];
	ld.param.u64 	%rd1, [_Z22transpose_SHEM_paddingPiS_ii_param_0];
	ld.param.u64 	%rd2, [_Z22transpose_SHEM_paddingPiS_ii_param_1];
	ld.param.u32 	%r9, [_Z22transpose_SHEM_paddingPiS_ii_param_2];
	ld.param.u32 	%r11, [_Z22transpose_SHEM_paddingPiS_ii_param_3];
	mov.u32 	%r12, %ctaid.x;
	shl.b32 	%r1, %r12, 5;
	mov.u32 	%r2, %tid.x;
	add.s32 	%r3, %r1, %r2;
	mov.u32 	%r13, %ctaid.y;
	shl.b32 	%r4, %r13, 5;
	mov.u32 	%r5, %tid.y;
	add.s32 	%r14, %r4, %r5;
	setp.ge.s32 	%p1, %r3, %r9;
	setp.ge.s32 	%p2, %r14, %r11;
	or.pred  	%p3, %p1, %p2;
	@%p3 bra 	$L__BB4_2;
	cvta.to.global.u64 	%rd3, %rd1;
	mad.lo.s32 	%r15, %r9, %r14, %r3;
	mul.wide.s32 	%rd4, %r15, 4;
	add.s64 	%rd5, %rd3, %rd4;
	ld.global.u32 	%r16, [%rd5];
	mov.u32 	%r17, _ZZ22transpose_SHEM_paddingPiS_iiE10shared_mem;
	mad.lo.s32 	%r18, %r5, 132, %r17;
	shl.b32 	%r19, %r2, 2;
	add.s32 	%r20, %r18, %r19;
	st.shared.u32 	[%r20], %r16;
$L__BB4_2:
	bar.sync 	0;
	add.s32 	%r7, %r4, %r2;
	add.s32 	%r8, %r1, %r5;
	setp.ge.s32 	%p4, %r7, %r11;
	setp.ge.s32 	%p5, %r8, %r9;
	or.pred  	%p6, %p5, %p4;
	@%p6 bra 	$L__BB4_4;
	mov.u32 	%r21, _ZZ22transpose_SHEM_paddingPiS_iiE10shared_mem;
	mad.lo.s32 	%r22, %r2, 132, %r21;
	shl.b32 	%r23, %r5, 2;
	add.s32 	%r24, %r22, %r23;
	ld.shared.u32 	%r25, [%r24];
	mad.lo.s32 	%r26, %r11, %r8, %r7;
	cvta.to.global.u64 	%rd6, %rd2;
	mul.wide.s32 	%rd7, %r26, 4;
	add.s64 	%rd8, %rd6, %rd7;
	st.global.u32 	[%rd8], %r25;
$L__BB4_4:
	ret;

}


// ===== COMPILED SASS (sm_100) =====

	.target	sm_100

	.elftype	@"ET_EXEC"


//--------------------- .note.nv.tkinfo           --------------------------
	.section	.note.nv.tkinfo,"",@"SHT_NOTE"
	.sectionflags	@"SHF_NOTE_NV_TKINFO"
	.tkinfo
        /*0018*/ 	.word	0x00000002
        /*0030*/ 	.string	""
        /*0030*/ 	.string	"ptxas"
        /*0030*/ 	.string	"Cuda compilation tools, release 13.0, V13.0.88"
        /*0030*/ 	.string	"Build cuda_13.0.r13.0/compiler.36424714_0"
        /*0030*/ 	.string	"-arch sm_100 -m 64 "



//--------------------- .note.nv.cuinfo           --------------------------
	.section	.note.nv.cuinfo,"",@"SHT_NOTE"
	.sectionflags	@"SHF_NOTE_NV_CUINFO"
        /*0018*/ 	.short	0x0002
        /*001a*/ 	.short	0x0064
        /*001c*/ 	.short	0x0082
	.zero		2


//--------------------- .nv.info                  --------------------------
	.section	.nv.info,"",@"SHT_CUDA_INFO"
	.align	4


	//----- nvinfo : EIATTR_REGCOUNT
	.align		4
        /*0000*/ 	.byte	0x04, 0x2f
        /*0002*/ 	.short	(.L_1 - .L_0)
	.align		4
.L_0:
        /*0004*/ 	.word	index@(_Z18test_shared_staticPiS_i)
        /*0008*/ 	.word	0x0000000a


	//----- nvinfo : EIATTR_FRAME_SIZE
	.align		4
.L_1:
        /*000c*/ 	.byte	0x04, 0x11
        /*000e*/ 	.short	(.L_3 - .L_2)
	.align		4
.L_2:
        /*0010*/ 	.word	index@(_Z18test_shared_staticPiS_i)
        /*0014*/ 	.word	0x00000000


	//----- nvinfo : EIATTR_REGCOUNT
	.align		4
.L_3:
        /*0018*/ 	.byte	0x04, 0x2f
        /*001a*/ 	.short	(.L_5 - .L_4)
	.align		4
.L_4:
        /*001c*/ 	.word	index@(_Z19test_shared_dynamicPiS_i)
        /*0020*/ 	.word	0x0000000c


	//----- nvinfo : EIATTR_FRAME_SIZE
	.align		4
.L_5:
        /*0024*/ 	.byte	0x04, 0x11
        /*0026*/ 	.short	(.L_7 - .L_6)
	.align		4
.L_6:
        /*0028*/ 	.word	index@(_Z19test_shared_dynamicPiS_i)
        /*002c*/ 	.word	0x00000000


	//----- nvinfo : EIATTR_REGCOUNT
	.align		4
.L_7:
        /*0030*/ 	.byte	0x04, 0x2f
        /*0032*/ 	.short	(.L_9 - .L_8)
	.align		4
.L_8:
        /*0034*/ 	.word	index@(_Z15transpose_NaivePiS_ii)
        /*0038*/ 	.word	0x0000000a


	//----- nvinfo : EIATTR_FRAME_SIZE
	.align		4
.L_9:
        /*003c*/ 	.byte	0x04, 0x11
        /*003e*/ 	.short	(.L_11 - .L_10)
	.align		4
.L_10:
        /*0040*/ 	.word	index@(_Z15transpose_NaivePiS_ii)
        /*0044*/ 	.word	0x00000000


	//----- nvinfo : EIATTR_REGCOUNT
	.align		4
.L_11:
        /*0048*/ 	.byte	0x04, 0x2f
        /*004a*/ 	.short	(.L_13 - .L_12)
	.align		4
.L_12:
        /*004c*/ 	.word	index@(_Z14transpose_SHEMPiS_ii)
        /*0050*/ 	.word	0x0000000c


	//----- nvinfo : EIATTR_FRAME_SIZE
	.align		4
.L_13:
        /*0054*/ 	.byte	0x04, 0x11
        /*0056*/ 	.short	(.L_15 - .L_14)
	.align		4
.L_14:
        /*0058*/ 	.word	index@(_Z14transpose_SHEMPiS_ii)
        /*005c*/ 	.word	0x00000000


	//----- nvinfo : EIATTR_REGCOUNT
	.align		4
.L_15:
        /*0060*/ 	.byte	0x04, 0x2f
        /*0062*/ 	.short	(.L_17 - .L_16)
	.align		4
.L_16:
        /*0064*/ 	.word	index@(_Z22transpose_SHEM_paddingPiS_ii)
        /*0068*/ 	.word	0x0000000c


	//----- nvinfo : EIATTR_FRAME_SIZE
	.align		4
.L_17:
        /*006c*/ 	.byte	0x04, 0x11
        /*006e*/ 	.short	(.L_19 - .L_18)
	.align		4
.L_18:
        /*0070*/ 	.word	index@(_Z22transpose_SHEM_paddingPiS_ii)
        /*0074*/ 	.word	0x00000000


	//----- nvinfo : EIATTR_MIN_STACK_SIZE
	.align		4
.L_19:
        /*0078*/ 	.byte	0x04, 0x12
        /*007a*/ 	.short	(.L_21 - .L_20)
	.align		4
.L_20:
        /*007c*/ 	.word	index@(_Z22transpose_SHEM_paddingPiS_ii)
        /*0080*/ 	.word	0x00000000


	//----- nvinfo : EIATTR_MIN_STACK_SIZE
	.align		4
.L_21:
        /*0084*/ 	.byte	0x04, 0x12
        /*0086*/ 	.short	(.L_23 - .L_22)
	.align		4
.L_22:
        /*0088*/ 	.word	index@(_Z14transpose_SHEMPiS_ii)
        /*008c*/ 	.word	0x00000000


	//----- nvinfo : EIATTR_MIN_STACK_SIZE
	.align		4
.L_23:
        /*0090*/ 	.byte	0x04, 0x12
        /*0092*/ 	.short	(.L_25 - .L_24)
	.align		4
.L_24:
        /*0094*/ 	.word	index@(_Z15transpose_NaivePiS_ii)
        /*0098*/ 	.word	0x00000000


	//----- nvinfo : EIATTR_MIN_STACK_SIZE
	.align		4
.L_25:
        /*009c*/ 	.byte	0x04, 0x12
        /*009e*/ 	.short	(.L_27 - .L_26)
	.align		4
.L_26:
        /*00a0*/ 	.word	index@(_Z19test_shared_dynamicPiS_i)
        /*00a4*/ 	.word	0x00000000


	//----- nvinfo : EIATTR_MIN_STACK_SIZE
	.align		4
.L_27:
        /*00a8*/ 	.byte	0x04, 0x12
        /*00aa*/ 	.short	(.L_29 - .L_28)
	.align		4
.L_28:
        /*00ac*/ 	.word	index@(_Z18test_shared_staticPiS_i)
        /*00b0*/ 	.word	0x00000000
.L_29:


//--------------------- .nv.compat                --------------------------
	.section	.nv.compat,"",@"SHT_CUDA_COMPAT_INFO"
	.align	4
        /*0000*/ 	.byte	0x02, 0x09, 0x00, 0x00, 0x02, 0x02, 0x01, 0x00, 0x02, 0x05, 0x05, 0x00, 0x03, 0x07, 0x01, 0x01
        /*0010*/ 	.byte	0x02, 0x03, 0x00, 0x00, 0x02, 0x06, 0x01, 0x00, 0x04, 0x0b, 0x08, 0x00, 0x09, 0x00, 0x00, 0x00
        /*0020*/ 	.byte	0x00, 0x00, 0x00, 0x00


//--------------------- .nv.info._Z22transpose_SHEM_paddingPiS_ii --------------------------
	.section	.nv.info._Z22transpose_SHEM_paddingPiS_ii,"",@"SHT_CUDA_INFO"
	.sectionflags	@""
	.align	4


	//----- nvinfo : EIATTR_CUDA_API_VERSION
	.align		4
        /*0000*/ 	.byte	0x04, 0x37
        /*0002*/ 	.short	(.L_31 - .L_30)
.L_30:
        /*0004*/ 	.word	0x00000082


	//----- nvinfo : EIATTR_KPARAM_INFO
	.align		4
.L_31:
        /*0008*/ 	.byte	0x04, 0x17
        /*000a*/ 	.short	(.L_33 - .L_32)
.L_32:
        /*000c*/ 	.word	0x00000000
        /*0010*/ 	.short	0x0003
        /*0012*/ 	.short	0x0014
        /*0014*/ 	.byte	0x00, 0xf0, 0x11, 0x00


	//----- nvinfo : EIATTR_KPARAM_INFO
	.align		4
.L_33:
        /*0018*/ 	.byte	0x04, 0x17
        /*001a*/ 	.short	(.L_35 - .L_34)
.L_34:
        /*001c*/ 	.word	0x00000000
        /*0020*/ 	.short	0x0002
        /*0022*/ 	.short	0x0010
        /*0024*/ 	.byte	0x00, 0xf0, 0x11, 0x00


	//----- nvinfo : EIATTR_KPARAM_INFO
	.align		4
.L_35:
        /*0028*/ 	.byte	0x04, 0x17
        /*002a*/ 	.short	(.L_37 - .L_36)
.L_36:
        /*002c*/ 	.word	0x00000000
        /*0030*/ 	.short	0x0001
        /*0032*/ 	.short	0x0008
        /*0034*/ 	.byte	0x00, 0xf5, 0x21, 0x00


	//----- nvinfo : EIATTR_KPARAM_INFO
	.align		4
.L_37:
        /*0038*/ 	.byte	0x04, 0x17
        /*003a*/ 	.short	(.L_39 - .L_38)
.L_38:
        /*003c*/ 	.word	0x00000000
        /*0040*/ 	.short	0x0000
        /*0042*/ 	.short	0x0000
        /*0044*/ 	.byte	0x00, 0xf5, 0x21, 0x00


	//----- nvinfo : EIATTR_SPARSE_MMA_MASK
	.align		4
.L_39:
        /*0048*/ 	.byte	0x03, 0x50
        /*004a*/ 	.short	0x0000


	//----- nvinfo : EIATTR_MAXREG_COUNT
	.align		4
        /*004c*/ 	.byte	0x03, 0x1b
        /*004e*/ 	.short	0x00ff


	//----- nvinfo : EIATTR_NUM_BARRIERS
	.align		4
        /*0050*/ 	.byte	0x02, 0x4c
        /*0052*/ 	.byte	0x01
	.zero		1


	//----- nvinfo : EIATTR_MERCURY_ISA_VERSION
	.align		4
        /*0054*/ 	.byte	0x03, 0x5f
        /*0056*/ 	.short	0x0101


	//----- nvinfo : EIATTR_VRC_CTA_INIT_COUNT
	.align		4
        /*0058*/ 	.byte	0x02, 0x4a
	.zero		1
	.zero		1


	//----- nvinfo : EIATTR_EXIT_INSTR_OFFSETS
	.align		4
        /*005c*/ 	.byte	0x04, 0x1c
        /*005e*/ 	.short	(.L_41 - .L_40)


	//   ....[0]....
.L_40:
        /*0060*/ 	.word	0x000001a0


	//   ....[1]....
        /*0064*/ 	.word	0x00000250


	//----- nvinfo : EIATTR_CBANK_PARAM_SIZE
	.align		4
.L_41:
        /*0068*/ 	.byte	0x03, 0x19
        /*006a*/ 	.short	0x0018


	//----- nvinfo : EIATTR_PARAM_CBANK
	.align		4
        /*006c*/ 	.byte	0x04, 0x0a
        /*006e*/ 	.short	(.L_43 - .L_42)
	.align		4
.L_42:
        /*0070*/ 	.word	index@(.nv.constant0._Z22transpose_SHEM_paddingPiS_ii)
        /*0074*/ 	.short	0x0380
        /*0076*/ 	.short	0x0018


	//----- nvinfo : EIATTR_SW_WAR
	.align		4
.L_43:
        /*0078*/ 	.byte	0x04, 0x36
        /*007a*/ 	.short	(.L_45 - .L_44)
.L_44:
        /*007c*/ 	.word	0x00000008
.L_45:


//--------------------- .nv.info._Z14transpose_SHEMPiS_ii --------------------------
	.section	.nv.info._Z14transpose_SHEMPiS_ii,"",@"SHT_CUDA_INFO"
	.sectionflags	@""
	.align	4


	//----- nvinfo : EIATTR_CUDA_API_VERSION
	.align		4
        /*0000*/ 	.byte	0x04, 0x37
        /*0002*/ 	.short	(.L_47 - .L_46)
.L_46:
        /*0004*/ 	.word	0x00000082


	//----- nvinfo : EIATTR_KPARAM_INFO
	.align		4
.L_47:
        /*0008*/ 	.byte	0x04, 0x17
        /*000a*/ 	.short	(.L_49 - .L_48)
.L_48:
        /*000c*/ 	.word	0x00000000
        /*0010*/ 	.short	0x0003
        /*0012*/ 	.short	0x0014
        /*0014*/ 	.byte	0x00, 0xf0, 0x11, 0x00


	//----- nvinfo : EIATTR_KPARAM_INFO
	.align		4
.L_49:
        /*0018*/ 	.byte	0x04, 0x17
        /*001a*/ 	.short	(.L_51 - .L_50)
.L_50:
        /*001c*/ 	.word	0x00000000
        /*0020*/ 	.short	0x0002
        /*0022*/ 	.short	0x0010
        /*0024*/ 	.byte	0x00, 0xf0, 0x11, 0x00


	//----- nvinfo : EIATTR_KPARAM_INFO
	.align		4
.L_51:
        /*0028*/ 	.byte	0x04, 0x17
        /*002a*/ 	.short	(.L_53 - .L_52)
.L_52:
        /*002c*/ 	.word	0x00000000
        /*0030*/ 	.short	0x0001
        /*0032*/ 	.short	0x0008
        /*0034*/ 	.byte	0x00, 0xf5, 0x21, 0x00


	//----- nvinfo : EIATTR_KPARAM_INFO
	.align		4
.L_53:
        /*0038*/ 	.byte	0x04, 0x17
        /*003a*/ 	.short	(.L_55 - .L_54)
.L_54:
        /*003c*/ 	.word	0x00000000
        /*0040*/ 	.short	0x0000
        /*0042*/ 	.short	0x0000
        /*0044*/ 	.byte	0x00, 0xf5, 0x21, 0x00


	//----- nvinfo : EIATTR_SPARSE_MMA_MASK
	.align		4
.L_55:
        /*0048*/ 	.byte	0x03, 0x50
        /*004a*/ 	.short	0x0000


	//----- nvinfo : EIATTR_MAXREG_COUNT
	.align		4
        /*004c*/ 	.byte	0x03, 0x1b
        /*004e*/ 	.short	0x00ff


	//----- nvinfo : EIATTR_NUM_BARRIERS
	.align		4
        /*0050*/ 	.byte	0x02, 0x4c
        /*0052*/ 	.byte	0x01
	.zero		1


	//----- nvinfo : EIATTR_MERCURY_ISA_VERSION
	.align		4
        /*0054*/ 	.byte	0x03, 0x5f
        /*0056*/ 	.short	0x0101


	//----- nvinfo : EIATTR_VRC_CTA_INIT_COUNT
	.align		4
        /*0058*/ 	.byte	0x02, 0x4a
	.zero		1
	.zero		1


	//----- nvinfo : EIATTR_EXIT_INSTR_OFFSETS
	.align		4
        /*005c*/ 	.byte	0x04, 0x1c
        /*005e*/ 	.short	(.L_57 - .L_56)


	//   ....[0]....
.L_56:
        /*0060*/ 	.word	0x000001a0


	//   ....[1]....
        /*0064*/ 	.word	0x00000250


	//----- nvinfo : EIATTR_CBANK_PARAM_SIZE
	.align		4
.L_57:
        /*0068*/ 	.byte	0x03, 0x19
        /*006a*/ 	.short	0x0018


	//----- nvinfo : EIATTR_PARAM_CBANK
	.align		4
        /*006c*/ 	.byte	0x04, 0x0a
        /*006e*/ 	.short	(.L_59 - .L_58)
	.align		4
.L_58:
        /*0070*/ 	.word	index@(.nv.constant0._Z14transpose_SHEMPiS_ii)
        /*0074*/ 	.short	0x0380
        /*0076*/ 	.short	0x0018


	//----- nvinfo : EIATTR_SW_WAR
	.align		4
.L_59:
        /*0078*/ 	.byte	0x04, 0x36
        /*007a*/ 	.short	(.L_61 - .L_60)
.L_60:
        /*007c*/ 	.word	0x00000008
.L_61:


//--------------------- .nv.info._Z15transpose_NaivePiS_ii --------------------------
	.section	.nv.info._Z15transpose_NaivePiS_ii,"",@"SHT_CUDA_INFO"
	.sectionflags	@""
	.align	4


	//----- nvinfo : EIATTR_CUDA_API_VERSION
	.align		4
        /*0000*/ 	.byte	0x04, 0x37
        /*0002*/ 	.short	(.L_63 - .L_62)
.L_62:
        /*0004*/ 	.word	0x00000082


	//----- nvinfo : EIATTR_KPARAM_INFO
	.align		4
.L_63:
        /*0008*/ 	.byte	0x04, 0x17
        /*000a*/ 	.short	(.L_65 - .L_64)
.L_64:
        /*000c*/ 	.word	0x00000000
        /*0010*/ 	.short	0x0003
        /*0012*/ 	.short	0x0014
        /*0014*/ 	.byte	0x00, 0xf0, 0x11, 0x00


	//----- nvinfo : EIATTR_KPARAM_INFO
	.align		4
.L_65:
        /*0018*/ 	.byte	0x04, 0x17
        /*001a*/ 	.short	(.L_67 - .L_66)
.L_66:
        /*001c*/ 	.word	0x00000000
        /*0020*/ 	.short	0x0002
        /*0022*/ 	.short	0x0010
        /*0024*/ 	.byte	0x00, 0xf0, 0x11, 0x00


	//----- nvinfo : EIATTR_KPARAM_INFO
	.align		4
.L_67:
        /*0028*/ 	.byte	0x04, 0x17
        /*002a*/ 	.short	(.L_69 - .L_68)
.L_68:
        /*002c*/ 	.word	0x00000000
        /*0030*/ 	.short	0x0001
        /*0032*/ 	.short	0x0008
        /*0034*/ 	.byte	0x00, 0xf5, 0x21, 0x00


	//----- nvinfo : EIATTR_KPARAM_INFO
	.align		4
.L_69:
        /*0038*/ 	.byte	0x04, 0x17
        /*003a*/ 	.short	(.L_71 - .L_70)
.L_70:
        /*003c*/ 	.word	0x00000000
        /*0040*/ 	.short	0x0000
        /*0042*/ 	.short	0x0000
        /*0044*/ 	.byte	0x00, 0xf5, 0x21, 0x00


	//----- nvinfo : EIATTR_SPARSE_MMA_MASK
	.align		4
.L_71:
        /*0048*/ 	.byte	0x03, 0x50
        /*004a*/ 	.short	0x0000


	//----- nvinfo : EIATTR_MAXREG_COUNT
	.align		4
        /*004c*/ 	.byte	0x03, 0x1b
        /*004e*/ 	.short	0x00ff


	//----- nvinfo : EIATTR_MERCURY_ISA_VERSION
	.align		4
        /*0050*/ 	.byte	0x03, 0x5f
        /*0052*/ 	.short	0x0101


	//----- nvinfo : EIATTR_VRC_CTA_INIT_COUNT
	.align		4
        /*0054*/ 	.byte	0x02, 0x4a
	.zero		1
	.zero		1


	//----- nvinfo : EIATTR_EXIT_INSTR_OFFSETS
	.align		4
        /*0058*/ 	.byte	0x04, 0x1c
        /*005a*/ 	.short	(.L_73 - .L_72)


	//   ....[0]....
.L_72:
        /*005c*/ 	.word	0x000000c0


	//   ....[1]....
        /*0060*/ 	.word	0x00000160


	//----- nvinfo : EIATTR_CBANK_PARAM_SIZE
	.align		4
.L_73:
        /*0064*/ 	.byte	0x03, 0x19
        /*0066*/ 	.short	0x0018


	//----- nvinfo : EIATTR_PARAM_CBANK
	.align		4
        /*0068*/ 	.byte	0x04, 0x0a
        /*006a*/ 	.short	(.L_75 - .L_74)
	.align		4
.L_74:
        /*006c*/ 	.word	index@(.nv.constant0._Z15transpose_NaivePiS_ii)
        /*0070*/ 	.short	0x0380
        /*0072*/ 	.short	0x0018


	//----- nvinfo : EIATTR_SW_WAR
	.align		4
.L_75:
        /*0074*/ 	.byte	0x04, 0x36
        /*0076*/ 	.short	(.L_77 - .L_76)
.L_76:
        /*0078*/ 	.word	0x00000008
.L_77:


//--------------------- .nv.info._Z19test_shared_dynamicPiS_i --------------------------
	.section	.nv.info._Z19test_shared_dynamicPiS_i,"",@"SHT_CUDA_INFO"
	.sectionflags	@""
	.align	4


	//----- nvinfo : EIATTR_CUDA_API_VERSION
	.align		4
        /*0000*/ 	.byte	0x04, 0x37
        /*0002*/ 	.short	(.L_79 - .L_78)
.L_78:
        /*0004*/ 	.word	0x00000082


	//----- nvinfo : EIATTR_KPARAM_INFO
	.align		4
.L_79:
        /*0008*/ 	.byte	0x04, 0x17
        /*000a*/ 	.short	(.L_81 - .L_80)
.L_80:
        /*000c*/ 	.word	0x00000000
        /*0010*/ 	.short	0x0002
        /*0012*/ 	.short	0x0010
        /*0014*/ 	.byte	0x00, 0xf0, 0x11, 0x00


	//----- nvinfo : EIATTR_KPARAM_INFO
	.align		4
.L_81:
        /*0018*/ 	.byte	0x04, 0x17
        /*001a*/ 	.short	(.L_83 - .L_82)
.L_82:
        /*001c*/ 	.word	0x00000000
        /*0020*/ 	.short	0x0001
        /*0022*/ 	.short	0x0008
        /*0024*/ 	.byte	0x00, 0xf5, 0x21, 0x00


	//----- nvinfo : EIATTR_KPARAM_INFO
	.align		4
.L_83:
        /*0028*/ 	.byte	0x04, 0x17
        /*002a*/ 	.short	(.L_85 - .L_84)
.L_84:
        /*002c*/ 	.word	0x00000000
        /*0030*/ 	.short	0x0000
        /*0032*/ 	.short	0x0000
        /*0034*/ 	.byte	0x00, 0xf5, 0x21, 0x00


	//----- nvinfo : EIATTR_SPARSE_MMA_MASK
	.align		4
.L_85:
        /*0038*/ 	.byte	0x03, 0x50
        /*003a*/ 	.short	0x0000


	//----- nvinfo : EIATTR_MAXREG_COUNT
	.align		4
        /*003c*/ 	.byte	0x03, 0x1b
        /*003e*/ 	.short	0x00ff


	//----- nvinfo : EIATTR_MERCURY_ISA_VERSION
	.align		4
        /*0040*/ 	.byte	0x03, 0x5f
        /*0042*/ 	.short	0x0101


	//----- nvinfo : EIATTR_VRC_CTA_INIT_COUNT
	.align		4
        /*0044*/ 	.byte	0x02, 0x4a
	.zero		1
	.zero		1


	//----- nvinfo : EIATTR_EXIT_INSTR_OFFSETS
	.align		4
        /*0048*/ 	.byte	0x04, 0x1c
        /*004a*/ 	.short	(.L_87 - .L_86)


	//   ....[0]....
.L_86:
        /*004c*/ 	.word	0x00000070


	//   ....[1]....
        /*0050*/ 	.word	0x00000150


	//----- nvinfo : EIATTR_CBANK_PARAM_SIZE
	.align		4
.L_87:
        /*0054*/ 	.byte	0x03, 0x19
        /*0056*/ 	.short	0x0014


	//----- nvinfo : EIATTR_PARAM_CBANK
	.align		4
        /*0058*/ 	.byte	0x04, 0x0a
        /*005a*/ 	.short	(.L_89 - .L_88)
	.align		4
.L_88:
        /*005c*/ 	.word	index@(.nv.constant0._Z19test_shared_dynamicPiS_i)
        /*0060*/ 	.short	0x0380
        /*0062*/ 	.short	0x0014


	//----- nvinfo : EIATTR_SW_WAR
	.align		4
.L_89:
        /*0064*/ 	.byte	0x04, 0x36
        /*0066*/ 	.short	(.L_91 - .L_90)
.L_90:
        /*0068*/ 	.word	0x00000008
.L_91:


//--------------------- .nv.info._Z18test_shared_staticPiS_i --------------------------
	.section	.nv.info._Z18test_shared_staticPiS_i,"",@"SHT_CUDA_INFO"
	.sectionflags	@""
	.align	4


	//----- nvinfo : EIATTR_CUDA_API_VERSION
	.align		4
        /*0000*/ 	.byte	0x04, 0x37
        /*0002*/ 	.short	(.L_93 - .L_92)
.L_92:
        /*0004*/ 	.word	0x00000082


	//----- nvinfo : EIATTR_KPARAM_INFO
	.align		4
.L_93:
        /*0008*/ 	.byte	0x04, 0x17
        /*000a*/ 	.short	(.L_95 - .L_94)
.L_94:
        /*000c*/ 	.word	0x00000000
        /*0010*/ 	.short	0x0002
        /*0012*/ 	.short	0x0010
        /*0014*/ 	.byte	0x00, 0xf0, 0x11, 0x00


	//----- nvinfo : EIATTR_KPARAM_INFO
	.align		4
.L_95:
        /*0018*/ 	.byte	0x04, 0x17
        /*001a*/ 	.short	(.L_97 - .L_96)
.L_96:
        /*001c*/ 	.word	0x00000000
        /*0020*/ 	.short	0x0001
        /*0022*/ 	.short	0x0008
        /*0024*/ 	.byte	0x00, 0xf5, 0x21, 0x00


	//----- nvinfo : EIATTR_KPARAM_INFO
	.align		4
.L_97:
        /*0028*/ 	.byte	0x04, 0x17
        /*002a*/ 	.short	(.L_99 - .L_98)
.L_98:
        /*002c*/ 	.word	0x00000000
        /*0030*/ 	.short	0x0000
        /*0032*/ 	.short	0x0000
        /*0034*/ 	.byte	0x00, 0xf5, 0x21, 0x00


	//----- nvinfo : EIATTR_SPARSE_MMA_MASK
	.align		4
.L_99:
        /*0038*/ 	.byte	0x03, 0x50
        /*003a*/ 	.short	0x0000


	//----- nvinfo : EIATTR_MAXREG_COUNT
	.align		4
        /*003c*/ 	.byte	0x03, 0x1b
        /*003e*/ 	.short	0x00ff


	//----- nvinfo : EIATTR_MERCURY_ISA_VERSION
	.align		4
        /*0040*/ 	.byte	0x03, 0x5f
        /*0042*/ 	.short	0x0101


	//----- nvinfo : EIATTR_VRC_CTA_INIT_COUNT
	.align		4
        /*0044*/ 	.byte	0x02, 0x4a
	.zero		1
	.zero		1


	//----- nvinfo : EIATTR_EXIT_INSTR_OFFSETS
	.align		4
        /*0048*/ 	.byte	0x04, 0x1c
        /*004a*/ 	.short	(.L_101 - .L_100)


	//   ....[0]....
.L_100:
        /*004c*/ 	.word	0x00000070


	//   ....[1]....
        /*0050*/ 	.word	0x00000100


	//----- nvinfo : EIATTR_CBANK_PARAM_SIZE
	.align		4
.L_101:
        /*0054*/ 	.byte	0x03, 0x19
        /*0056*/ 	.short	0x0014


	//----- nvinfo : EIATTR_PARAM_CBANK
	.align		4
        /*0058*/ 	.byte	0x04, 0x0a
        /*005a*/ 	.short	(.L_103 - .L_102)
	.align		4
.L_102:
        /*005c*/ 	.word	index@(.nv.constant0._Z18test_shared_staticPiS_i)
        /*0060*/ 	.short	0x0380
        /*0062*/ 	.short	0x0014


	//----- nvinfo : EIATTR_SW_WAR
	.align		4
.L_103:
        /*0064*/ 	.byte	0x04, 0x36
        /*0066*/ 	.short	(.L_105 - .L_104)
.L_104:
        /*0068*/ 	.word	0x00000008
.L_105:


//--------------------- .nv.callgraph             --------------------------
	.section	.nv.callgraph,"",@"SHT_CUDA_CALLGRAPH"
	.align	4
	.sectionentsize	8
	.align		4
        /*0000*/ 	.word	0x00000000
	.align		4
        /*0004*/ 	.word	0xffffffff
	.align		4
        /*0008*/ 	.word	0x00000000
	.align		4
        /*000c*/ 	.word	0xfffffffe
	.align		4
        /*0010*/ 	.word	0x00000000
	.align		4
        /*0014*/ 	.word	0xfffffffd
	.align		4
        /*0018*/ 	.word	0x00000000
	.align		4
        /*001c*/ 	.word	0xfffffffc


//--------------------- .text._Z22transpose_SHEM_paddingPiS_ii --------------------------
	.section	.text._Z22transpose_SHEM_paddingPiS_ii,"ax",@progbits
	.align	128
        .global         _Z22transpose_SHEM_paddingPiS_ii
        .type           _Z22transpose_SHEM_paddingPiS_ii,@function
        .size           _Z22transpose_SHEM_paddingPiS_ii,(.L_x_5 - _Z22transpose_SHEM_paddingPiS_ii)
        .other          _Z22transpose_SHEM_paddingPiS_ii,@"STO_CUDA_ENTRY STV_DEFAULT"
_Z22transpose_SHEM_paddingPiS_ii:
.text._Z22transpose_SHEM_paddingPiS_ii:
[----:B------:R-:W-:Y:S01]  /*0000*/  LDC R1, c[0x0][0x37c] ;  /* 0x0000df00ff017b82 */ /* 0x000fe20000000800 */
[----:B------:R-:W0:Y:S01]  /*0010*/  S2R R8, SR_TID.Y ;  /* 0x0000000000087919 */ /* 0x000e220000002200 */
[----:B------:R-:W1:Y:S01]  /*0020*/  LDCU.64 UR6, c[0x0][0x390] ;  /* 0x00007200ff0677ac */ /* 0x000e620008000a00 */
[----:B------:R-:W0:Y:S01]  /*0030*/  S2R R9, SR_CTAID.Y ;  /* 0x0000000000097919 */ /* 0x000e220000002600 */
[----:B------:R-:W2:Y:S01]  /*0040*/  LDCU.64 UR4, c[0x0][0x358] ;  /* 0x00006b00ff0477ac */ /* 0x000ea20008000a00 */
[----:B------:R-:W3:Y:S01]  /*0050*/  S2R R7, SR_CTAID.X ;  /* 0x0000000000077919 */ /* 0x000ee20000002500 */
[----:B------:R-:W3:Y:S01]  /*0060*/  S2R R6, SR_TID.X ;  /* 0x0000000000067919 */ /* 0x000ee20000002100 */
[----:B0-----:R-:W-:-:S05]  /*0070*/  IMAD R5, R9, 0x20, R8 ;  /* 0x0000002009057824 */ /* 0x001fca00078e0208 */
[----:B-1----:R-:W-:Y:S01]  /*0080*/  ISETP.GE.AND P0, PT, R5, UR7, PT ;  /* 0x0000000705007c0c */ /* 0x002fe2000bf06270 */
[----:B---3--:R-:W-:-:S05]  /*0090*/  IMAD R0, R7, 0x20, R6 ;  /* 0x0000002007007824 */ /* 0x008fca00078e0206 */
[----:B------:R-:W-:-:S13]  /*00a0*/  ISETP.GE.OR P0, PT, R0, UR6, P0 ;  /* 0x0000000600007c0c */ /* 0x000fda0008706670 */
[----:B------:R-:W0:Y:S01]  /*00b0*/  @!P0 LDC.64 R2, c[0x0][0x380] ;  /* 0x0000e000ff028b82 */ /* 0x000e220000000a00 */
[----:B------:R-:W-:-:S04]  /*00c0*/  @!P0 IMAD R5, R5, UR6, R0 ;  /* 0x0000000605058c24 */ /* 0x000fc8000f8e0200 */
[----:B0-----:R-:W-:-:S06]  /*00d0*/  @!P0 IMAD.WIDE R2, R5, 0x4, R2 ;  /* 0x0000000405028825 */ /* 0x001fcc00078e0202 */
[----:B--2---:R-:W2:Y:S01]  /*00e0*/  @!P0 LDG.E R2, desc[UR4][R2.64] ;  /* 0x0000000402028981 */ /* 0x004ea2000c1e1900 */
[----:B------:R-:W-:Y:S01]  /*00f0*/  @!P0 MOV R0, 0x400 ;  /* 0x0000040000008802 */ /* 0x000fe20000000f00 */
[----:B------:R-:W-:Y:S01]  /*0100*/  IMAD R7, R7, 0x20, R8 ;  /* 0x0000002007077824 */ /* 0x000fe200078e0208 */
[----:B------:R-:W-:Y:S01]  /*0110*/  LEA R4, R9, R6, 0x5 ;  /* 0x0000000609047211 */ /* 0x000fe200078e28ff */
[----:B------:R-:W0:Y:S03]  /*0120*/  @!P0 S2R R5, SR_CgaCtaId ;  /* 0x0000000000058919 */ /* 0x000e260000008800 */
[----:B------:R-:W-:-:S04]  /*0130*/  ISETP.GE.AND P1, PT, R4, UR7, PT ;  /* 0x0000000704007c0c */ /* 0x000fc8000bf26270 */
[----:B------:R-:W-:Y:S02]  /*0140*/  ISETP.GE.OR P1, PT, R7, UR6, P1 ;  /* 0x0000000607007c0c */ /* 0x000fe40008f26670 */
[----:B0-----:R-:W-:-:S05]  /*0150*/  @!P0 LEA R0, R5, R0, 0x18 ;  /* 0x0000000005008211 */ /* 0x001fca00078ec0ff */
[----:B------:R-:W-:-:S05]  /*0160*/  @!P0 IMAD R0, R8, 0x84, R0 ;  /* 0x0000008408008824 */ /* 0x000fca00078e0200 */
[----:B------:R-:W-:-:S05]  /*0170*/  @!P0 LEA R5, R6, R0, 0x2 ;  /* 0x0000000006058211 */ /* 0x000fca00078e10ff */
[----:B--2---:R0:W-:Y:S01]  /*0180*/  @!P0 STS [R5], R2 ;  /* 0x0000000205008388 */ /* 0x0041e20000000800 */
[----:B------:R-:W-:Y:S06]  /*0190*/  BAR.SYNC.DEFER_BLOCKING 0x0 ;  /* 0x0000000000007b1d */ /* 0x000fec0000010000 */
[----:B------:R-:W-:Y:S05]  /*01a0*/  @P1 EXIT ;  /* 0x000000000000194d */ /* 0x000fea0003800000 */
[----:B------:R-:W1:Y:S01]  /*01b0*/  S2R R3, SR_CgaCtaId ;  /* 0x0000000000037919 */ /* 0x000e620000008800 */
[----:B------:R-:W-:Y:S01]  /*01c0*/  MOV R0, 0x400 ;  /* 0x0000040000007802 */ /* 0x000fe20000000f00 */
[----:B------:R-:W-:-:S03]  /*01d0*/  IMAD R7, R7, UR7, R4 ;  /* 0x0000000707077c24 */ /* 0x000fc6000f8e0204 */
[----:B-1----:R-:W-:-:S05]  /*01e0*/  LEA R3, R3, R0, 0x18 ;  /* 0x0000000003037211 */ /* 0x002fca00078ec0ff */
[----:B------:R-:W-:Y:S02]  /*01f0*/  IMAD R0, R6, 0x84, R3 ;  /* 0x0000008406007824 */ /* 0x000fe400078e0203 */
[----:B0-----:R-:W0:Y:S02]  /*0200*/  LDC.64 R2, c[0x0][0x388] ;  /* 0x0000e200ff027b82 */ /* 0x001e240000000a00 */
[----:B------:R-:W-:-:S05]  /*0210*/  IMAD R0, R8, 0x4, R0 ;  /* 0x0000000408007824 */ /* 0x000fca00078e0200 */
[----:B------:R-:W1:Y:S01]  /*0220*/  LDS R5, [R0] ;  /* 0x0000000000057984 */ /* 0x000e620000000800 */
[----:B0-----:R-:W-:-:S05]  /*0230*/  IMAD.WIDE R2, R7, 0x4, R2 ;  /* 0x0000000407027825 */ /* 0x001fca00078e0202 */
[----:B-1----:R-:W-:Y:S01]  /*0240*/  STG.E desc[UR4][R2.64], R5 ;  /* 0x0000000502007986 */ /* 0x002fe2000c101904 */
[----:B------:R-:W-:Y:S05]  /*0250*/  EXIT ;  /* 0x000000000000794d */ /* 0x000fea0003800000 */
.L_x_0:
[----:B------:R-:W-:-:S00]  /*0260*/  BRA `(.L_x_0) ;  /* 0xfffffffc00fc7947 */ /* 0x000fc0000383ffff */
[----:B------:R-:W-:-:S00]  /*0270*/  NOP ;  /* 0x0000000000007918 */ /* 0x000fc00000000000 */
        /* <DEDUP_REMOVED lines=8> */
.L_x_5:


//--------------------- .text._Z14transpose_SHEMPiS_ii --------------------------
	.section	.text._Z14transpose_SHEMPiS_ii,"ax",@progbits
	.align	128
        .global         _Z14transpose_SHEMPiS_ii
        .type           _Z14transpose_SHEMPiS_ii,@function
        .size           _Z14transpose_SHEMPiS_ii,(.L_x_6 - _Z14transpose_SHEMPiS_ii)
        .other          _Z14transpose_SHEMPiS_ii,@"STO_CUDA_ENTRY STV_DEFAULT"
_Z14transpose_SHEMPiS_ii:
.text._Z14transpose_SHEMPiS_ii:
        /* <DEDUP_REMOVED lines=21> */
[----:B0-----:R-:W-:-:S04]  /*0150*/  @!P0 LEA R0, R5, R0, 0x18 ;  /* 0x0000000005008211 */ /* 0x001fc800078ec0ff */
[----:B------:R-:W-:-:S05]  /*0160*/  @!P0 LEA R0, R8, R0, 0x7 ;  /* 0x0000000008008211 */ /* 0x000fca00078e38ff */
[----:B------:R-:W-:-:S05]  /*0170*/  @!P0 IMAD R5, R6, 0x4, R0 ;  /* 0x0000000406058824 */ /* 0x000fca00078e0200 */
[----:B--2---:R0:W-:Y:S01]  /*0180*/  @!P0 STS [R5], R2 ;  /* 0x0000000205008388 */ /* 0x0041e20000000800 */
[----:B------:R-:W-:Y:S06]  /*0190*/  BAR.SYNC.DEFER_BLOCKING 0x0 ;  /* 0x0000000000007b1d */ /* 0x000fec0000010000 */
[----:B------:R-:W-:Y:S05]  /*01a0*/  @P1 EXIT ;  /* 0x000000000000194d */ /* 0x000fea0003800000 */
[----:B------:R-:W1:Y:S01]  /*01b0*/  S2UR UR5, SR_CgaCtaId ;  /* 0x00000000000579c3 */ /* 0x000e620000008800 */
[----:B------:R-:W-:Y:S01]  /*01c0*/  UMOV UR4, 0x400 ;  /* 0x0000040000047882 */ /* 0x000fe20000000000 */
[----:B------:R-:W-:-:S06]  /*01d0*/  IMAD R7, R7, UR9, R4 ;  /* 0x0000000907077c24 */ /* 0x000fcc000f8e0204 */
[----:B0-----:R-:W0:Y:S01]  /*01e0*/  LDC.64 R2, c[0x0][0x388] ;  /* 0x0000e200ff027b82 */ /* 0x001e220000000a00 */
[----:B-1----:R-:W-:-:S06]  /*01f0*/  ULEA UR4, UR5, UR4, 0x18 ;  /* 0x0000000405047291 */ /* 0x002fcc000f8ec0ff */
[----:B------:R-:W-:Y:S01]  /*0200*/  LEA R0, R6, UR4, 0x7 ;  /* 0x0000000406007c11 */ /* 0x000fe2000f8e38ff */
[----:B0-----:R-:W-:-:S03]  /*0210*/  IMAD.WIDE R2, R7, 0x4, R2 ;  /* 0x0000000407027825 */ /* 0x001fc600078e0202 */
[----:B------:R-:W-:-:S05]  /*0220*/  LEA R0, R8, R0, 0x2 ;  /* 0x0000000008007211 */ /* 0x000fca00078e10ff */
[----:B------:R-:W0:Y:S04]  /*0230*/  LDS R5, [R0] ;  /* 0x0000000000057984 */ /* 0x000e280000000800 */
[----:B0-----:R-:W-:Y:S01]  /*0240*/  STG.E desc[UR6][R2.64], R5 ;  /* 0x0000000502007986 */ /* 0x001fe2000c101906 */
[----:B------:R-:W-:Y:S05]  /*0250*/  EXIT ;  /* 0x000000000000794d */ /* 0x000fea0003800000 */
.L_x_1:
        /* <DEDUP_REMOVED lines=10> */
.L_x_6:


//--------------------- .text._Z15transpose_NaivePiS_ii --------------------------
	.section	.text._Z15transpose_NaivePiS_ii,"ax",@progbits
	.align	128
        .global         _Z15transpose_NaivePiS_ii
        .type           _Z15transpose_NaivePiS_ii,@function
        .size           _Z15transpose_NaivePiS_ii,(.L_x_7 - _Z15transpose_NaivePiS_ii)
        .other          _Z15transpose_NaivePiS_ii,@"STO_CUDA_ENTRY STV_DEFAULT"
_Z15transpose_NaivePiS_ii:
.text._Z15transpose_NaivePiS_ii:
[----:B------:R-:W-:Y:S01]  /*0000*/  LDC R1, c[0x0][0x37c] ;  /* 0x0000df00ff017b82 */ /* 0x000fe20000000800 */
[----:B------:R-:W0:Y:S07]  /*0010*/  S2R R2, SR_TID.Y ;  /* 0x0000000000027919 */ /* 0x000e2e0000002200 */
[----:B------:R-:W1:Y:S01]  /*0020*/  LDC R0, c[0x0][0x360] ;  /* 0x0000d800ff007b82 */ /* 0x000e620000000800 */
[----:B------:R-:W2:Y:S01]  /*0030*/  LDCU.64 UR6, c[0x0][0x390] ;  /* 0x00007200ff0677ac */ /* 0x000ea20008000a00 */
[----:B------:R-:W1:Y:S06]  /*0040*/  S2R R3, SR_TID.X ;  /* 0x0000000000037919 */ /* 0x000e6c0000002100 */
[----:B------:R-:W0:Y:S08]  /*0050*/  S2UR UR5, SR_CTAID.Y ;  /* 0x00000000000579c3 */ /* 0x000e300000002600 */
[----:B------:R-:W0:Y:S08]  /*0060*/  LDC R7, c[0x0][0x364] ;  /* 0x0000d900ff077b82 */ /* 0x000e300000000800 */
[----:B------:R-:W1:Y:S01]  /*0070*/  S2UR UR4, SR_CTAID.X ;  /* 0x00000000000479c3 */ /* 0x000e620000002500 */
[----:B0-----:R-:W-:-:S05]  /*0080*/  IMAD R7, R7, UR5, R2 ;  /* 0x0000000507077c24 */ /* 0x001fca000f8e0202 */
[----:B--2---:R-:W-:Y:S01]  /*0090*/  ISETP.GE.AND P0, PT, R7, UR7, PT ;  /* 0x0000000707007c0c */ /* 0x004fe2000bf06270 */
[----:B-1----:R-:W-:-:S05]  /*00a0*/  IMAD R0, R0, UR4, R3 ;  /* 0x0000000400007c24 */ /* 0x002fca000f8e0203 */
[----:B------:R-:W-:-:S13]  /*00b0*/  ISETP.GE.OR P0, PT, R0, UR6, P0 ;  /* 0x0000000600007c0c */ /* 0x000fda0008706670 */
[----:B------:R-:W-:Y:S05]  /*00c0*/  @P0 EXIT ;  /* 0x000000000000094d */ /* 0x000fea0003800000 */
[----:B------:R-:W0:Y:S01]  /*00d0*/  LDC.64 R2, c[0x0][0x380] ;  /* 0x0000e000ff027b82 */ /* 0x000e220000000a00 */
[----:B------:R-:W1:Y:S01]  /*00e0*/  LDCU.64 UR4, c[0x0][0x358] ;  /* 0x00006b00ff0477ac */ /* 0x000e620008000a00 */
[----:B------:R-:W-:-:S04]  /*00f0*/  IMAD R5, R7, UR6, R0 ;  /* 0x0000000607057c24 */ /* 0x000fc8000f8e0200 */
[----:B0-----:R-:W-:Y:S02]  /*0100*/  IMAD.WIDE R2, R5, 0x4, R2 ;  /* 0x0000000405027825 */ /* 0x001fe400078e0202 */
[----:B------:R-:W0:Y:S04]  /*0110*/  LDC.64 R4, c[0x0][0x388] ;  /* 0x0000e200ff047b82 */ /* 0x000e280000000a00 */
[----:B-1----:R-:W2:Y:S01]  /*0120*/  LDG.E R3, desc[UR4][R2.64] ;  /* 0x0000000402037981 */ /* 0x002ea2000c1e1900 */
[----:B------:R-:W-:-:S04]  /*0130*/  IMAD R7, R0, UR7, R7 ;  /* 0x0000000700077c24 */ /* 0x000fc8000f8e0207 */
[----:B0-----:R-:W-:-:S05]  /*0140*/  IMAD.WIDE R4, R7, 0x4, R4 ;  /* 0x0000000407047825 */ /* 0x001fca00078e0204 */
[----:B--2---:R-:W-:Y:S01]  /*0150*/  STG.E desc[UR4][R4.64], R3 ;  /* 0x0000000304007986 */ /* 0x004fe2000c101904 */
[----:B------:R-:W-:Y:S05]  /*0160*/  EXIT ;  /* 0x000000000000794d */ /* 0x000fea0003800000 */
.L_x_2:
        /* <DEDUP_REMOVED lines=9> */
.L_x_7:


//--------------------- .text._Z19test_shared_dynamicPiS_i --------------------------
	.section	.text._Z19test_shared_dynamicPiS_i,"ax",@progbits
	.align	128
        .global         _Z19test_shared_dynamicPiS_i
        .type           _Z19test_shared_dynamicPiS_i,@function
        .size           _Z19test_shared_dynamicPiS_i,(.L_x_8 - _Z19test_shared_dynamicPiS_i)
        .other          _Z19test_shared_dynamicPiS_i,@"STO_CUDA_ENTRY STV_DEFAULT"
_Z19test_shared_dynamicPiS_i:
.text._Z19test_shared_dynamicPiS_i:
[----:B------:R-:W-:Y:S01]  /*0000*/  LDC R1, c[0x0][0x37c] ;  /* 0x0000df00ff017b82 */ /* 0x000fe20000000800 */
[----:B------:R-:W0:Y:S01]  /*0010*/  S2R R7, SR_CTAID.X ;  /* 0x0000000000077919 */ /* 0x000e220000002500 */
[----:B------:R-:W0:Y:S01]  /*0020*/  LDCU UR4, c[0x0][0x360] ;  /* 0x00006c00ff0477ac */ /* 0x000e220008000800 */
[----:B------:R-:W0:Y:S01]  /*0030*/  S2R R0, SR_TID.X ;  /* 0x0000000000007919 */ /* 0x000e220000002100 */
[----:B------:R-:W1:Y:S01]  /*0040*/  LDCU UR5, c[0x0][0x390] ;  /* 0x00007200ff0577ac */ /* 0x000e620008000800 */
[----:B0-----:R-:W-:-:S05]  /*0050*/  IMAD R7, R7, UR4, R0 ;  /* 0x0000000407077c24 */ /* 0x001fca000f8e0200 */
[----:B-1----:R-:W-:-:S13]  /*0060*/  ISETP.GE.AND P0, PT, R7, UR5, PT ;  /* 0x0000000507007c0c */ /* 0x002fda000bf06270 */
[----:B------:R-:W-:Y:S05]  /*0070*/  @P0 EXIT ;  /* 0x000000000000094d */ /* 0x000fea0003800000 */
[----:B------:R-:W0:Y:S01]  /*0080*/  LDC.64 R2, c[0x0][0x380] ;  /* 0x0000e000ff027b82 */ /* 0x000e220000000a00 */
[----:B------:R-:W1:Y:S07]  /*0090*/  LDCU.64 UR6, c[0x0][0x358] ;  /* 0x00006b00ff0677ac */ /* 0x000e6e0008000a00 */
[----:B------:R-:W2:Y:S08]  /*00a0*/  S2UR UR5, SR_CgaCtaId ;  /* 0x00000000000579c3 */ /* 0x000eb00000008800 */
[----:B------:R-:W3:Y:S01]  /*00b0*/  LDC.64 R4, c[0x0][0x388] ;  /* 0x0000e200ff047b82 */ /* 0x000ee20000000a00 */
[----:B0-----:R-:W-:-:S06]  /*00c0*/  IMAD.WIDE R2, R7, 0x4, R2 ;  /* 0x0000000407027825 */ /* 0x001fcc00078e0202 */
[----:B-1----:R-:W4:Y:S01]  /*00d0*/  LDG.E R2, desc[UR6][R2.64] ;  /* 0x0000000602027981 */ /* 0x002f22000c1e1900 */
[----:B------:R-:W-:Y:S02]  /*00e0*/  UMOV UR4, 0x400 ;  /* 0x0000040000047882 */ /* 0x000fe40000000000 */
[----:B--2---:R-:W-:Y:S01]  /*00f0*/  ULEA UR4, UR5, UR4, 0x18 ;  /* 0x0000000405047291 */ /* 0x004fe2000f8ec0ff */
[----:B---3--:R-:W-:-:S05]  /*0100*/  IMAD.WIDE R4, R7, 0x4, R4 ;  /* 0x0000000407047825 */ /* 0x008fca00078e0204 */
[----:B------:R-:W-:Y:S02]  /*0110*/  LEA R7, R0, UR4, 0x2 ;  /* 0x0000000400077c11 */ /* 0x000fe4000f8e10ff */
[----:B----4-:R-:W-:-:S03]  /*0120*/  IADD3 R9, PT, PT, R2, 0x1, RZ ;  /* 0x0000000102097810 */ /* 0x010fc60007ffe0ff */
[----:B------:R-:W-:Y:S04]  /*0130*/  STS [R7], R2 ;  /* 0x0000000207007388 */ /* 0x000fe80000000800 */
[----:B------:R-:W-:Y:S01]  /*0140*/  STG.E desc[UR6][R4.64], R9 ;  /* 0x0000000904007986 */ /* 0x000fe2000c101906 */
[----:B------:R-:W-:Y:S05]  /*0150*/  EXIT ;  /* 0x000000000000794d */ /* 0x000fea0003800000 */
.L_x_3:
        /* <DEDUP_REMOVED lines=10> */
.L_x_8:


//--------------------- .text._Z18test_shared_staticPiS_i --------------------------
	.section	.text._Z18test_shared_staticPiS_i,"ax",@progbits
	.align	128
        .global         _Z18test_shared_staticPiS_i
        .type           _Z18test_shared_staticPiS_i,@function
        .size           _Z18test_shared_staticPiS_i,(.L_x_9 - _Z18test_shared_staticPiS_i)
        .other          _Z18test_shared_staticPiS_i,@"STO_CUDA_ENTRY STV_DEFAULT"
_Z18test_shared_staticPiS_i:
.text._Z18test_shared_staticPiS_i:
        /* <DEDUP_REMOVED lines=10> */
[----:B------:R-:W2:Y:S01]  /*00a0*/  LDC.64 R4, c[0x0][0x388] ;  /* 0x0000e200ff047b82 */ /* 0x000ea20000000a00 */
[----:B0-----:R-:W-:-:S06]  /*00b0*/  IMAD.WIDE R2, R7, 0x4, R2 ;  /* 0x0000000407027825 */ /* 0x001fcc00078e0202 */
[----:B-1----:R-:W3:Y:S01]  /*00c0*/  LDG.E R2, desc[UR4][R2.64] ;  /* 0x0000000402027981 */ /* 0x002ee2000c1e1900 */
[----:B--2---:R-:W-:Y:S01]  /*00d0*/  IMAD.WIDE R4, R7, 0x4, R4 ;  /* 0x0000000407047825 */ /* 0x004fe200078e0204 */
[----:B---3--:R-:W-:-:S05]  /*00e0*/  IADD3 R7, PT, PT, R2, 0x1, RZ ;  /* 0x0000000102077810 */ /* 0x008fca0007ffe0ff */
[----:B------:R-:W-:Y:S01]  /*00f0*/  STG.E desc[UR4][R4.64], R7 ;  /* 0x0000000704007986 */ /* 0x000fe2000c101904 */
[----:B------:R-:W-:Y:S05]  /*0100*/  EXIT ;  /* 0x000000000000794d */ /* 0x000fea0003800000 */
.L_x_4:
        /* <DEDUP_REMOVED lines=15> */
.L_x_9:


//--------------------- .nv.shared._Z22transpose_SHEM_paddingPiS_ii --------------------------
	.section	.nv.shared._Z22transpose_SHEM_paddingPiS_ii,"aw",@nobits
	.sectionflags	@""
	.align	16
.nv.shared._Z22transpose_SHEM_paddingPiS_ii:
	.zero		5248


//--------------------- .nv.shared.reserved.0     --------------------------
	.section	.nv.shared.reserved.0,"aw",@nobits
	.weak		__nv_reservedSMEM_offset_0_alias
	.size		__nv_reservedSMEM_offset_0_alias, 0, 64
	.other		__nv_reservedSMEM_offset_0_alias,@"STO_CUDA_RESERVED_SHARED STV_DEFAULT"
__nv_reservedSMEM_offset_0_alias:
	.zero		0
	.zero		64


//--------------------- .nv.shared._Z14transpose_SHEMPiS_ii --------------------------
	.section	.nv.shared._Z14transpose_SHEMPiS_ii,"aw",@nobits
	.sectionflags	@""
	.align	16
.nv.shared._Z14transpose_SHEMPiS_ii:
	.zero		5120


//--------------------- .nv.shared._Z15transpose_NaivePiS_ii --------------------------
	.section	.nv.shared._Z15transpose_NaivePiS_ii,"aw",@nobits
	.sectionflags	@""
	.align	16
	.zero		1024


//--------------------- .nv.shared._Z19test_shared_dynamicPiS_i --------------------------
	.section	.nv.shared._Z19test_shared_dynamicPiS_i,"aw",@nobits
	.sectionflags	@""
	.align	16
	.zero		1024


//--------------------- .nv.shared._Z18test_shared_staticPiS_i --------------------------
	.section	.nv.shared._Z18test_shared_staticPiS_i,"aw",@nobits
	.sectionflags	@""
	.align	16
	.zero		1024


//--------------------- .nv.constant0._Z22transpose_SHEM_paddingPiS_ii --------------------------
	.section	.nv.constant0._Z22transpose_SHEM_paddingPiS_ii,"a",@progbits
	.sectionflags	@""
	.align	4
.nv.constant0._Z22transpose_SHEM_paddingPiS_ii:
	.zero		920


//--------------------- .nv.constant0._Z14transpose_SHEMPiS_ii --------------------------
	.section	.nv.constant0._Z14transpose_SHEMPiS_ii,"a",@progbits
	.sectionflags	@""
	.align	4
.nv.constant0._Z14transpose_SHEMPiS_ii:
	.zero		920


//--------------------- .nv.constant0._Z15transpose_NaivePiS_ii --------------------------
	.section	.nv.constant0._Z15transpose_NaivePiS_ii,"a",@progbits
	.sectionflags	@""
	.align	4
.nv.constant0._Z15transpose_NaivePiS_ii:
	.zero		920


//--------------------- .nv.constant0._Z19test_shared_dynamicPiS_i --------------------------
	.section	.nv.constant0._Z19test_shared_dynamicPiS_i,"a",@progbits
	.sectionflags	@""
	.align	4
.nv.constant0._Z19test_shared_dynamicPiS_i:
	.zero		916


//--------------------- .nv.constant0._Z18test_shared_staticPiS_i --------------------------
	.section	.nv.constant0._Z18test_shared_staticPiS_i,"a",@progbits
	.sectionflags	@""
	.align	4
.nv.constant0._Z18test_shared_staticPiS_i:
	.zero		916


//--------------------- SYMBOLS --------------------------

	.type		.nv.reservedSmem.offset0,@object
	.size		.nv.reservedSmem.offset0,0x4
	.type		.nv.reservedSmem.cap,@object
	.size		.nv.reservedSmem.cap,0x4
